//
// Generated by NVIDIA NVVM Compiler
//
// Compiler Build ID: CL-36424714
// Cuda compilation tools, release 13.0, V13.0.88
// Based on NVVM 20.0.0
//

.version 9.0
.target sm_100
.address_size 64

	// .globl	_Z9matVecMulPKfS0_Pfii

.visible .entry _Z9matVecMulPKfS0_Pfii(
	.param .u64 .ptr .align 1 _Z9matVecMulPKfS0_Pfii_param_0,
	.param .u64 .ptr .align 1 _Z9matVecMulPKfS0_Pfii_param_1,
	.param .u64 .ptr .align 1 _Z9matVecMulPKfS0_Pfii_param_2,
	.param .u32 _Z9matVecMulPKfS0_Pfii_param_3,
	.param .u32 _Z9matVecMulPKfS0_Pfii_param_4
)
{
	.reg .pred 	%p<11>;
	.reg .b32 	%r<38>;
	.reg .b32 	%f<112>;
	.reg .b64 	%rd<31>;

	ld.param.u64 	%rd11, [_Z9matVecMulPKfS0_Pfii_param_0];
	ld.param.u64 	%rd12, [_Z9matVecMulPKfS0_Pfii_param_1];
	ld.param.u64 	%rd10, [_Z9matVecMulPKfS0_Pfii_param_2];
	ld.param.u32 	%r23, [_Z9matVecMulPKfS0_Pfii_param_3];
	ld.param.u32 	%r24, [_Z9matVecMulPKfS0_Pfii_param_4];
	cvta.to.global.u64 	%rd1, %rd12;
	cvta.to.global.u64 	%rd2, %rd11;
	mov.u32 	%r25, %ctaid.x;
	mov.u32 	%r26, %ntid.x;
	mov.u32 	%r27, %tid.x;
	mad.lo.s32 	%r1, %r25, %r26, %r27;
	setp.ge.s32 	%p1, %r1, %r24;
	@%p1 bra 	$L__BB0_15;
	setp.lt.s32 	%p2, %r23, 1;
	mov.f32 	%f111, 0f00000000;
	@%p2 bra 	$L__BB0_14;
	mul.lo.s32 	%r2, %r23, %r1;
	and.b32  	%r3, %r23, 15;
	setp.lt.u32 	%p3, %r23, 16;
	mov.f32 	%f111, 0f00000000;
	mov.b32 	%r34, 0;
	@%p3 bra 	$L__BB0_5;
	and.b32  	%r34, %r23, 2147483632;
	neg.s32 	%r32, %r34;
	add.s64 	%rd3, %rd2, 32;
	add.s64 	%rd29, %rd1, 32;
	mov.f32 	%f111, 0f00000000;
	mov.u32 	%r31, %r2;
$L__BB0_4:
	.pragma "nounroll";
	mul.wide.s32 	%rd13, %r31, 4;
	add.s64 	%rd14, %rd3, %rd13;
	ld.global.f32 	%f18, [%rd14+-32];
	ld.global.f32 	%f19, [%rd29+-32];
	fma.rn.f32 	%f20, %f18, %f19, %f111;
	ld.global.f32 	%f21, [%rd14+-28];
	ld.global.f32 	%f22, [%rd29+-28];
	fma.rn.f32 	%f23, %f21, %f22, %f20;
	ld.global.f32 	%f24, [%rd14+-24];
	ld.global.f32 	%f25, [%rd29+-24];
	fma.rn.f32 	%f26, %f24, %f25, %f23;
	ld.global.f32 	%f27, [%rd14+-20];
	ld.global.f32 	%f28, [%rd29+-20];
	fma.rn.f32 	%f29, %f27, %f28, %f26;
	ld.global.f32 	%f30, [%rd14+-16];
	ld.global.f32 	%f31, [%rd29+-16];
	fma.rn.f32 	%f32, %f30, %f31, %f29;
	ld.global.f32 	%f33, [%rd14+-12];
	ld.global.f32 	%f34, [%rd29+-12];
	fma.rn.f32 	%f35, %f33, %f34, %f32;
	ld.global.f32 	%f36, [%rd14+-8];
	ld.global.f32 	%f37, [%rd29+-8];
	fma.rn.f32 	%f38, %f36, %f37, %f35;
	ld.global.f32 	%f39, [%rd14+-4];
	ld.global.f32 	%f40, [%rd29+-4];
	fma.rn.f32 	%f41, %f39, %f40, %f38;
	ld.global.f32 	%f42, [%rd14];
	ld.global.f32 	%f43, [%rd29];
	fma.rn.f32 	%f44, %f42, %f43, %f41;
	ld.global.f32 	%f45, [%rd14+4];
	ld.global.f32 	%f46, [%rd29+4];
	fma.rn.f32 	%f47, %f45, %f46, %f44;
	ld.global.f32 	%f48, [%rd14+8];
	ld.global.f32 	%f49, [%rd29+8];
	fma.rn.f32 	%f50, %f48, %f49, %f47;
	ld.global.f32 	%f51, [%rd14+12];
	ld.global.f32 	%f52, [%rd29+12];
	fma.rn.f32 	%f53, %f51, %f52, %f50;
	ld.global.f32 	%f54, [%rd14+16];
	ld.global.f32 	%f55, [%rd29+16];
	fma.rn.f32 	%f56, %f54, %f55, %f53;
	ld.global.f32 	%f57, [%rd14+20];
	ld.global.f32 	%f58, [%rd29+20];
	fma.rn.f32 	%f59, %f57, %f58, %f56;
	ld.global.f32 	%f60, [%rd14+24];
	ld.global.f32 	%f61, [%rd29+24];
	fma.rn.f32 	%f62, %f60, %f61, %f59;
	ld.global.f32 	%f63, [%rd14+28];
	ld.global.f32 	%f64, [%rd29+28];
	fma.rn.f32 	%f111, %f63, %f64, %f62;
	add.s32 	%r32, %r32, 16;
	add.s32 	%r31, %r31, 16;
	add.s64 	%rd29, %rd29, 64;
	setp.ne.s32 	%p4, %r32, 0;
	@%p4 bra 	$L__BB0_4;
$L__BB0_5:
	setp.eq.s32 	%p5, %r3, 0;
	@%p5 bra 	$L__BB0_14;
	and.b32  	%r11, %r23, 7;
	setp.lt.u32 	%p6, %r3, 8;
	@%p6 bra 	$L__BB0_8;
	add.s32 	%r29, %r34, %r2;
	mul.wide.s32 	%rd15, %r29, 4;
	add.s64 	%rd16, %rd2, %rd15;
	ld.global.f32 	%f66, [%rd16];
	mul.wide.u32 	%rd17, %r34, 4;
	add.s64 	%rd18, %rd1, %rd17;
	ld.global.f32 	%f67, [%rd18];
	fma.rn.f32 	%f68, %f66, %f67, %f111;
	ld.global.f32 	%f69, [%rd16+4];
	ld.global.f32 	%f70, [%rd18+4];
	fma.rn.f32 	%f71, %f69, %f70, %f68;
	ld.global.f32 	%f72, [%rd16+8];
	ld.global.f32 	%f73, [%rd18+8];
	fma.rn.f32 	%f74, %f72, %f73, %f71;
	ld.global.f32 	%f75, [%rd16+12];
	ld.global.f32 	%f76, [%rd18+12];
	fma.rn.f32 	%f77, %f75, %f76, %f74;
	ld.global.f32 	%f78, [%rd16+16];
	ld.global.f32 	%f79, [%rd18+16];
	fma.rn.f32 	%f80, %f78, %f79, %f77;
	ld.global.f32 	%f81, [%rd16+20];
	ld.global.f32 	%f82, [%rd18+20];
	fma.rn.f32 	%f83, %f81, %f82, %f80;
	ld.global.f32 	%f84, [%rd16+24];
	ld.global.f32 	%f85, [%rd18+24];
	fma.rn.f32 	%f86, %f84, %f85, %f83;
	ld.global.f32 	%f87, [%rd16+28];
	ld.global.f32 	%f88, [%rd18+28];
	fma.rn.f32 	%f111, %f87, %f88, %f86;
	add.s32 	%r34, %r34, 8;
$L__BB0_8:
	setp.eq.s32 	%p7, %r11, 0;
	@%p7 bra 	$L__BB0_14;
	and.b32  	%r14, %r23, 3;
	setp.lt.u32 	%p8, %r11, 4;
	@%p8 bra 	$L__BB0_11;
	add.s32 	%r30, %r34, %r2;
	mul.wide.s32 	%rd19, %r30, 4;
	add.s64 	%rd20, %rd2, %rd19;
	ld.global.f32 	%f90, [%rd20];
	mul.wide.u32 	%rd21, %r34, 4;
	add.s64 	%rd22, %rd1, %rd21;
	ld.global.f32 	%f91, [%rd22];
	fma.rn.f32 	%f92, %f90, %f91, %f111;
	ld.global.f32 	%f93, [%rd20+4];
	ld.global.f32 	%f94, [%rd22+4];
	fma.rn.f32 	%f95, %f93, %f94, %f92;
	ld.global.f32 	%f96, [%rd20+8];
	ld.global.f32 	%f97, [%rd22+8];
	fma.rn.f32 	%f98, %f96, %f97, %f95;
	ld.global.f32 	%f99, [%rd20+12];
	ld.global.f32 	%f100, [%rd22+12];
	fma.rn.f32 	%f111, %f99, %f100, %f98;
	add.s32 	%r34, %r34, 4;
$L__BB0_11:
	setp.eq.s32 	%p9, %r14, 0;
	@%p9 bra 	$L__BB0_14;
	mul.wide.u32 	%rd23, %r34, 4;
	add.s64 	%rd30, %rd1, %rd23;
	add.s32 	%r37, %r34, %r2;
	neg.s32 	%r36, %r14;
$L__BB0_13:
	.pragma "nounroll";
	mul.wide.s32 	%rd24, %r37, 4;
	add.s64 	%rd25, %rd2, %rd24;
	ld.global.f32 	%f101, [%rd25];
	ld.global.f32 	%f102, [%rd30];
	fma.rn.f32 	%f111, %f101, %f102, %f111;
	add.s64 	%rd30, %rd30, 4;
	add.s32 	%r37, %r37, 1;
	add.s32 	%r36, %r36, 1;
	setp.ne.s32 	%p10, %r36, 0;
	@%p10 bra 	$L__BB0_13;
$L__BB0_14:
	cvta.to.global.u64 	%rd26, %rd10;
	mul.wide.s32 	%rd27, %r1, 4;
	add.s64 	%rd28, %rd26, %rd27;
	st.global.f32 	[%rd28], %f111;
$L__BB0_15:
	ret;

}


// ===== COMPILED SASS (sm_100) =====

	.target	sm_100

	.elftype	@"ET_EXEC"


//--------------------- .note.nv.tkinfo           --------------------------
	.section	.note.nv.tkinfo,"",@"SHT_NOTE"
	.sectionflags	@"SHF_NOTE_NV_TKINFO"
	.tkinfo
        /*0018*/ 	.word	0x00000002
        /*0030*/ 	.string	""
        /*0030*/ 	.string	"ptxas"
        /*0030*/ 	.string	"Cuda compilation tools, release 13.0, V13.0.88"
        /*0030*/ 	.string	"Build cuda_13.0.r13.0/compiler.36424714_0"
        /*0030*/ 	.string	"-arch sm_100 -m 64 "



//--------------------- .note.nv.cuinfo           --------------------------
	.section	.note.nv.cuinfo,"",@"SHT_NOTE"
	.sectionflags	@"SHF_NOTE_NV_CUINFO"
        /*0018*/ 	.short	0x0002
        /*001a*/ 	.short	0x0064
        /*001c*/ 	.short	0x0082
	.zero		2


//--------------------- .nv.info                  --------------------------
	.section	.nv.info,"",@"SHT_CUDA_INFO"
	.align	4


	//----- nvinfo : EIATTR_REGCOUNT
	.align		4
        /*0000*/ 	.byte	0x04, 0x2f
        /*0002*/ 	.short	(.L_1 - .L_0)
	.align		4
.L_0:
        /*0004*/ 	.word	index@(_Z9matVecMulPKfS0_Pfii)
        /*0008*/ 	.word	0x0000001e


	//----- nvinfo : EIATTR_FRAME_SIZE
	.align		4
.L_1:
        /*000c*/ 	.byte	0x04, 0x11
        /*000e*/ 	.short	(.L_3 - .L_2)
	.align		4
.L_2:
        /*0010*/ 	.word	index@(_Z9matVecMulPKfS0_Pfii)
        /*0014*/ 	.word	0x00000000


	//----- nvinfo : EIATTR_MIN_STACK_SIZE
	.align		4
.L_3:
        /*0018*/ 	.byte	0x04, 0x12
        /*001a*/ 	.short	(.L_5 - .L_4)
	.align		4
.L_4:
        /*001c*/ 	.word	index@(_Z9matVecMulPKfS0_Pfii)
        /*0020*/ 	.word	0x00000000
.L_5:


//--------------------- .nv.compat                --------------------------
	.section	.nv.compat,"",@"SHT_CUDA_COMPAT_INFO"
	.align	4
        /*0000*/ 	.byte	0x02, 0x09, 0x00, 0x00, 0x02, 0x02, 0x01, 0x00, 0x02, 0x05, 0x05, 0x00, 0x03, 0x07, 0x01, 0x01
        /*0010*/ 	.byte	0x02, 0x03, 0x00, 0x00, 0x02, 0x06, 0x01, 0x00, 0x04, 0x0b, 0x08, 0x00, 0x09, 0x00, 0x00, 0x00
        /*0020*/ 	.byte	0x00, 0x00, 0x00, 0x00


//--------------------- .nv.info._Z9matVecMulPKfS0_Pfii --------------------------
	.section	.nv.info._Z9matVecMulPKfS0_Pfii,"",@"SHT_CUDA_INFO"
	.sectionflags	@""
	.align	4


	//----- nvinfo : EIATTR_CUDA_API_VERSION
	.align		4
        /*0000*/ 	.byte	0x04, 0x37
        /*0002*/ 	.short	(.L_7 - .L_6)
.L_6:
        /*0004*/ 	.word	0x00000082


	//----- nvinfo : EIATTR_KPARAM_INFO
	.align		4
.L_7:
        /*0008*/ 	.byte	0x04, 0x17
        /*000a*/ 	.short	(.L_9 - .L_8)
.L_8:
        /*000c*/ 	.word	0x00000000
        /*0010*/ 	.short	0x0004
        /*0012*/ 	.short	0x001c
        /*0014*/ 	.byte	0x00, 0xf0, 0x11, 0x00


	//----- nvinfo : EIATTR_KPARAM_INFO
	.align		4
.L_9:
        /*0018*/ 	.byte	0x04, 0x17
        /*001a*/ 	.short	(.L_11 - .L_10)
.L_10:
        /*001c*/ 	.word	0x00000000
        /*0020*/ 	.short	0x0003
        /*0022*/ 	.short	0x0018
        /*0024*/ 	.byte	0x00, 0xf0, 0x11, 0x00


	//----- nvinfo : EIATTR_KPARAM_INFO
	.align		4
.L_11:
        /*0028*/ 	.byte	0x04, 0x17
        /*002a*/ 	.short	(.L_13 - .L_12)
.L_12:
        /*002c*/ 	.word	0x00000000
        /*0030*/ 	.short	0x0002
        /*0032*/ 	.short	0x0010
        /*0034*/ 	.byte	0x00, 0xf5, 0x21, 0x00


	//----- nvinfo : EIATTR_KPARAM_INFO
	.align		4
.L_13:
        /*0038*/ 	.byte	0x04, 0x17
        /*003a*/ 	.short	(.L_15 - .L_14)
.L_14:
        /*003c*/ 	.word	0x00000000
        /*0040*/ 	.short	0x0001
        /*0042*/ 	.short	0x0008
        /*0044*/ 	.byte	0x00, 0xf5, 0x21, 0x00


	//----- nvinfo : EIATTR_KPARAM_INFO
	.align		4
.L_15:
        /*0048*/ 	.byte	0x04, 0x17
        /*004a*/ 	.short	(.L_17 - .L_16)
.L_16:
        /*004c*/ 	.word	0x00000000
        /*0050*/ 	.short	0x0000
        /*0052*/ 	.short	0x0000
        /*0054*/ 	.byte	0x00, 0xf5, 0x21, 0x00


	//----- nvinfo : EIATTR_SPARSE_MMA_MASK
	.align		4
.L_17:
        /*0058*/ 	.byte	0x03, 0x50
        /*005a*/ 	.short	0x0000


	//----- nvinfo : EIATTR_MAXREG_COUNT
	.align		4
        /*005c*/ 	.byte	0x03, 0x1b
        /*005e*/ 	.short	0x00ff


	//----- nvinfo : EIATTR_MERCURY_ISA_VERSION
	.align		4
        /*0060*/ 	.byte	0x03, 0x5f
        /*0062*/ 	.short	0x0101


	//----- nvinfo : EIATTR_VRC_CTA_INIT_COUNT
	.align		4
        /*0064*/ 	.byte	0x02, 0x4a
	.zero		1
	.zero		1


	//----- nvinfo : EIATTR_EXIT_INSTR_OFFSETS
	.align		4
        /*0068*/ 	.byte	0x04, 0x1c
        /*006a*/ 	.short	(.L_19 - .L_18)


	//   ....[0]....
.L_18:
        /*006c*/ 	.word	0x00000070


	//   ....[1]....
        /*0070*/ 	.word	0x00000a90


	//----- nvinfo : EIATTR_CBANK_PARAM_SIZE
	.align		4
.L_19:
        /*0074*/ 	.byte	0x03, 0x19
        /*0076*/ 	.short	0x0020


	//----- nvinfo : EIATTR_PARAM_CBANK
	.align		4
        /*0078*/ 	.byte	0x04, 0x0a
        /*007a*/ 	.short	(.L_21 - .L_20)
	.align		4
.L_20:
        /*007c*/ 	.word	index@(.nv.constant0._Z9matVecMulPKfS0_Pfii)
        /*0080*/ 	.short	0x0380
        /*0082*/ 	.short	0x0020


	//----- nvinfo : EIATTR_SW_WAR
	.align		4
.L_21:
        /*0084*/ 	.byte	0x04, 0x36
        /*0086*/ 	.short	(.L_23 - .L_22)
.L_22:
        /*0088*/ 	.word	0x00000008
.L_23:


//--------------------- .nv.callgraph             --------------------------
	.section	.nv.callgraph,"",@"SHT_CUDA_CALLGRAPH"
	.align	4
	.sectionentsize	8
	.align		4
        /*0000*/ 	.word	0x00000000
	.align		4
        /*0004*/ 	.word	0xffffffff
	.align		4
        /*0008*/ 	.word	0x00000000
	.align		4
        /*000c*/ 	.word	0xfffffffe
	.align		4
        /*0010*/ 	.word	0x00000000
	.align		4
        /*0014*/ 	.word	0xfffffffd
	.align		4
        /*0018*/ 	.word	0x00000000
	.align		4
        /*001c*/ 	.word	0xfffffffc


//--------------------- .text._Z9matVecMulPKfS0_Pfii --------------------------
	.section	.text._Z9matVecMulPKfS0_Pfii,"ax",@progbits
	.align	128
        .global         _Z9matVecMulPKfS0_Pfii
        .type           _Z9matVecMulPKfS0_Pfii,@function
        .size           _Z9matVecMulPKfS0_Pfii,(.L_x_7 - _Z9matVecMulPKfS0_Pfii)
        .other          _Z9matVecMulPKfS0_Pfii,@"STO_CUDA_ENTRY STV_DEFAULT"
_Z9matVecMulPKfS0_Pfii:
.text._Z9matVecMulPKfS0_Pfii:
[----:B------:R-:W-:Y:S01]  /*0000*/  LDC R1, c[0x0][0x37c] ;  /* 0x0000df00ff017b82 */ /* 0x000fe20000000800 */
[----:B------:R-:W0:Y:S07]  /*0010*/  S2R R3, SR_TID.X ;  /* 0x0000000000037919 */ /* 0x000e2e0000002100 */
[----:B------:R-:W0:Y:S01]  /*0020*/  S2UR UR4, SR_CTAID.X ;  /* 0x00000000000479c3 */ /* 0x000e220000002500 */
[----:B------:R-:W1:Y:S07]  /*0030*/  LDCU UR5, c[0x0][0x39c] ;  /* 0x00007380ff0577ac */ /* 0x000e6e0008000800 */
[----:B------:R-:W0:Y:S02]  /*0040*/  LDC R0, c[0x0][0x360] ;  /* 0x0000d800ff007b82 */ /* 0x000e240000000800 */
[----:B0-----:R-:W-:-:S05]  /*0050*/  IMAD R0, R0, UR4, R3 ;  /* 0x0000000400007c24 */ /* 0x001fca000f8e0203 */
[----:B-1----:R-:W-:-:S13]  /*0060*/  ISETP.GE.AND P0, PT, R0, UR5, PT ;  /* 0x0000000500007c0c */ /* 0x002fda000bf06270 */
[----:B------:R-:W-:Y:S05]  /*0070*/  @P0 EXIT ;  /* 0x000000000000094d */ /* 0x000fea0003800000 */
[----:B------:R-:W0:Y:S01]  /*0080*/  LDCU UR8, c[0x0][0x398] ;  /* 0x00007300ff0877ac */ /* 0x000e220008000800 */
[----:B------:R-:W-:Y:S01]  /*0090*/  HFMA2 R15, -RZ, RZ, 0, 0 ;  /* 0x00000000ff0f7431 */ /* 0x000fe200000001ff */
[----:B------:R-:W1:Y:S01]  /*00a0*/  LDCU.64 UR16, c[0x0][0x358] ;  /* 0x00006b00ff1077ac */ /* 0x000e620008000a00 */
[----:B0-----:R-:W-:-:S09]  /*00b0*/  UISETP.GE.AND UP0, UPT, UR8, 0x1, UPT ;  /* 0x000000010800788c */ /* 0x001fd2000bf06270 */
[----:B-1----:R-:W-:Y:S05]  /*00c0*/  BRA.U !UP0, `(.L_x_0) ;  /* 0x0000000908647547 */ /* 0x002fea000b800000 */
[----:B------:R-:W-:Y:S02]  /*00d0*/  UISETP.GE.U32.AND UP1, UPT, UR8, 0x10, UPT ;  /* 0x000000100800788c */ /* 0x000fe4000bf26070 */
[----:B------:R-:W-:Y:S01]  /*00e0*/  IMAD R7, R0, UR8, RZ ;  /* 0x0000000800077c24 */ /* 0x000fe2000f8e02ff */
[----:B------:R-:W-:Y:S01]  /*00f0*/  ULOP3.LUT UR9, UR8, 0xf, URZ, 0xc0, !UPT ;  /* 0x0000000f08097892 */ /* 0x000fe2000f8ec0ff */
[----:B------:R-:W-:Y:S02]  /*0100*/  MOV R15, RZ ;  /* 0x000000ff000f7202 */ /* 0x000fe40000000f00 */
[----:B------:R-:W-:Y:S01]  /*0110*/  MOV R8, RZ ;  /* 0x000000ff00087202 */ /* 0x000fe20000000f00 */
[----:B------:R-:W-:Y:S02]  /*0120*/  UISETP.NE.AND UP0, UPT, UR9, URZ, UPT ;  /* 0x000000ff0900728c */ /* 0x000fe4000bf05270 */
[----:B------:R-:W-:Y:S09]  /*0130*/  BRA.U !UP1, `(.L_x_1) ;  /* 0x0000000509147547 */ /* 0x000ff2000b800000 */
[----:B------:R-:W0:Y:S01]  /*0140*/  LDCU.128 UR12, c[0x0][0x380] ;  /* 0x00007000ff0c77ac */ /* 0x000e220008000c00 */
[----:B------:R-:W-:Y:S02]  /*0150*/  MOV R15, RZ ;  /* 0x000000ff000f7202 */ /* 0x000fe40000000f00 */
[----:B------:R-:W-:Y:S01]  /*0160*/  MOV R6, R7 ;  /* 0x0000000700067202 */ /* 0x000fe20000000f00 */
[----:B------:R-:W-:-:S04]  /*0170*/  ULOP3.LUT UR10, UR8, 0x7ffffff0, URZ, 0xc0, !UPT ;  /* 0x7ffffff0080a7892 */ /* 0x000fc8000f8ec0ff */
[----:B------:R-:W-:Y:S02]  /*0180*/  UIADD3 UR11, UPT, UPT, -UR10, URZ, URZ ;  /* 0x000000ff0a0b7290 */ /* 0x000fe4000fffe1ff */
[----:B------:R-:W-:Y:S01]  /*0190*/  MOV R8, UR10 ;  /* 0x0000000a00087c02 */ /* 0x000fe20008000f00 */
[----:B0-----:R-:W-:Y:S02]  /*01a0*/  UIADD3 UR4, UP2, UPT, UR14, 0x20, URZ ;  /* 0x000000200e047890 */ /* 0x001fe4000ff5e0ff */
[----:B------:R-:W-:Y:S02]  /*01b0*/  UIADD3 UR6, UP1, UPT, UR12, 0x20, URZ ;  /* 0x000000200c067890 */ /* 0x000fe4000ff3e0ff */
[----:B------:R-:W-:Y:S02]  /*01c0*/  UIADD3.X UR5, UPT, UPT, URZ, UR15, URZ, UP2, !UPT ;  /* 0x0000000fff057290 */ /* 0x000fe400097fe4ff */
[----:B------:R-:W-:Y:S01]  /*01d0*/  MOV R2, UR4 ;  /* 0x0000000400027c02 */ /* 0x000fe20008000f00 */
[----:B------:R-:W-:-:S03]  /*01e0*/  UIADD3.X UR7, UPT, UPT, URZ, UR13, URZ, UP1, !UPT ;  /* 0x0000000dff077290 */ /* 0x000fc60008ffe4ff */
[----:B------:R-:W-:-:S09]  /*01f0*/  MOV R3, UR5 ;  /* 0x0000000500037c02 */ /* 0x000fd20008000f00 */
.L_x_2:
[----:B------:R-:W-:Y:S01]  /*0200*/  MOV R4, UR6 ;  /* 0x0000000600047c02 */ /* 0x000fe20008000f00 */
[----:B------:R-:W2:Y:S01]  /*0210*/  LDG.E R17, desc[UR16][R2.64+-0x20] ;  /* 0xffffe01002117981 */ /* 0x000ea2000c1e1900 */
[----:B------:R-:W-:-:S03]  /*0220*/  MOV R5, UR7 ;  /* 0x0000000700057c02 */ /* 0x000fc60008000f00 */
[----:B------:R-:W3:Y:S01]  /*0230*/  LDG.E R25, desc[UR16][R2.64+-0x1c] ;  /* 0xffffe41002197981 */ /* 0x000ee2000c1e1900 */
[----:B------:R-:W-:-:S03]  /*0240*/  IMAD.WIDE R4, R6, 0x4, R4 ;  /* 0x0000000406047825 */ /* 0x000fc600078e0204 */
[----:B------:R-:W4:Y:S04]  /*0250*/  LDG.E R19, desc[UR16][R2.64+-0x18] ;  /* 0xffffe81002137981 */ /* 0x000f28000c1e1900 */
[----:B------:R-:W2:Y:S04]  /*0260*/  LDG.E R16, desc[UR16][R4.64+-0x20] ;  /* 0xffffe01004107981 */ /* 0x000ea8000c1e1900 */
[----:B------:R-:W3:Y:S04]  /*0270*/  LDG.E R18, desc[UR16][R4.64+-0x1c] ;  /* 0xffffe41004127981 */ /* 0x000ee8000c1e1900 */
[----:B------:R-:W4:Y:S04]  /*0280*/  LDG.E R20, desc[UR16][R4.64+-0x18] ;  /* 0xffffe81004147981 */ /* 0x000f28000c1e1900 */
[----:B------:R-:W5:Y:S04]  /*0290*/  LDG.E R22, desc[UR16][R2.64+-0x14] ;  /* 0xffffec1002167981 */ /* 0x000f68000c1e1900 */
        /* <DEDUP_REMOVED lines=8> */
[----:B------:R-:W5:Y:S01]  /*0320*/  LDG.E R14, desc[UR16][R4.64+-0x4] ;  /* 0xfffffc10040e7981 */ /* 0x000f62000c1e1900 */
[----:B--2---:R-:W-:-:S03]  /*0330*/  FFMA R17, R16, R17, R15 ;  /* 0x0000001110117223 */ /* 0x004fc6000000000f */
[----:B------:R-:W2:Y:S04]  /*0340*/  LDG.E R15, desc[UR16][R2.64] ;  /* 0x00000010020f7981 */ /* 0x000ea8000c1e1900 */
[----:B------:R-:W2:Y:S01]  /*0350*/  LDG.E R16, desc[UR16][R4.64] ;  /* 0x0000001004107981 */ /* 0x000ea2000c1e1900 */
[----:B---3--:R-:W-:-:S03]  /*0360*/  FFMA R25, R18, R25, R17 ;  /* 0x0000001912197223 */ /* 0x008fc60000000011 */
[----:B------:R-:W3:Y:S01]  /*0370*/  LDG.E R17, desc[UR16][R2.64+0x4] ;  /* 0x0000041002117981 */ /* 0x000ee2000c1e1900 */
[----:B----4-:R-:W-:-:S03]  /*0380*/  FFMA R26, R20, R19, R25 ;  /* 0x00000013141a7223 */ /* 0x010fc60000000019 */
[----:B------:R-:W3:Y:S04]  /*0390*/  LDG.E R18, desc[UR16][R4.64+0x4] ;  /* 0x0000041004127981 */ /* 0x000ee8000c1e1900 */
[----:B------:R-:W4:Y:S01]  /*03a0*/  LDG.E R20, desc[UR16][R2.64+0x8] ;  /* 0x0000081002147981 */ /* 0x000f22000c1e1900 */
[----:B-----5:R-:W-:-:S03]  /*03b0*/  FFMA R25, R21, R22, R26 ;  /* 0x0000001615197223 */ /* 0x020fc6000000001a */
[----:B------:R-:W4:Y:S04]  /*03c0*/  LDG.E R19, desc[UR16][R4.64+0x8] ;  /* 0x0000081004137981 */ /* 0x000f28000c1e1900 */
[----:B------:R-:W5:Y:S01]  /*03d0*/  LDG.E R22, desc[UR16][R2.64+0xc] ;  /* 0x00000c1002167981 */ /* 0x000f62000c1e1900 */
[----:B------:R-:W-:-:S03]  /*03e0*/  FFMA R25, R24, R23, R25 ;  /* 0x0000001718197223 */ /* 0x000fc60000000019 */
[----:B------:R-:W5:Y:S04]  /*03f0*/  LDG.E R21, desc[UR16][R4.64+0xc] ;  /* 0x00000c1004157981 */ /* 0x000f68000c1e1900 */
[----:B------:R-:W5:Y:S01]  /*0400*/  LDG.E R24, desc[UR16][R2.64+0x10] ;  /* 0x0000101002187981 */ /* 0x000f62000c1e1900 */
[----:B------:R-:W-:-:S03]  /*0410*/  FFMA R25, R10, R9, R25 ;  /* 0x000000090a197223 */ /* 0x000fc60000000019 */
[----:B------:R-:W5:Y:S04]  /*0420*/  LDG.E R23, desc[UR16][R4.64+0x10] ;  /* 0x0000101004177981 */ /* 0x000f68000c1e1900 */
[----:B------:R-:W5:Y:S01]  /*0430*/  LDG.E R10, desc[UR16][R2.64+0x14] ;  /* 0x00001410020a7981 */ /* 0x000f62000c1e1900 */
[----:B------:R-:W-:-:S03]  /*0440*/  FFMA R27, R12, R11, R25 ;  /* 0x0000000b0c1b7223 */ /* 0x000fc60000000019 */
[----:B------:R-:W5:Y:S04]  /*0450*/  LDG.E R9, desc[UR16][R4.64+0x14] ;  /* 0x0000141004097981 */ /* 0x000f68000c1e1900 */
[----:B------:R-:W5:Y:S04]  /*0460*/  LDG.E R11, desc[UR16][R2.64+0x18] ;  /* 0x00001810020b7981 */ /* 0x000f68000c1e1900 */
[----:B------:R-:W5:Y:S04]  /*0470*/  LDG.E R12, desc[UR16][R4.64+0x18] ;  /* 0x00001810040c7981 */ /* 0x000f68000c1e1900 */
[----:B------:R-:W5:Y:S04]  /*0480*/  LDG.E R25, desc[UR16][R4.64+0x1c] ;  /* 0x00001c1004197981 */ /* 0x000f68000c1e1900 */
[----:B------:R0:W5:Y:S01]  /*0490*/  LDG.E R26, desc[UR16][R2.64+0x1c] ;  /* 0x00001c10021a7981 */ /* 0x000162000c1e1900 */
[----:B------:R-:W-:Y:S01]  /*04a0*/  FFMA R13, R14, R13, R27 ;  /* 0x0000000d0e0d7223 */ /* 0x000fe2000000001b */
[----:B------:R-:W-:-:S04]  /*04b0*/  UIADD3 UR11, UPT, UPT, UR11, 0x10, URZ ;  /* 0x000000100b0b7890 */ /* 0x000fc8000fffe0ff */
[----:B------:R-:W-:Y:S01]  /*04c0*/  UISETP.NE.AND UP1, UPT, UR11, URZ, UPT ;  /* 0x000000ff0b00728c */ /* 0x000fe2000bf25270 */
[----:B0-----:R-:W-:Y:S02]  /*04d0*/  IADD3 R2, P0, PT, R2, 0x40, RZ ;  /* 0x0000004002027810 */ /* 0x001fe40007f1e0ff */
[----:B------:R-:W-:Y:S02]  /*04e0*/  IADD3 R6, PT, PT, R6, 0x10, RZ ;  /* 0x0000001006067810 */ /* 0x000fe40007ffe0ff */
[----:B------:R-:W-:Y:S01]  /*04f0*/  IADD3.X R3, PT, PT, RZ, R3, RZ, P0, !PT ;  /* 0x00000003ff037210 */ /* 0x000fe200007fe4ff */
[----:B--2---:R-:W-:-:S04]  /*0500*/  FFMA R13, R16, R15, R13 ;  /* 0x0000000f100d7223 */ /* 0x004fc8000000000d */
[----:B---3--:R-:W-:-:S04]  /*0510*/  FFMA R18, R18, R17, R13 ;  /* 0x0000001112127223 */ /* 0x008fc8000000000d */
[----:B----4-:R-:W-:-:S04]  /*0520*/  FFMA R18, R19, R20, R18 ;  /* 0x0000001413127223 */ /* 0x010fc80000000012 */
[----:B-----5:R-:W-:-:S04]  /*0530*/  FFMA R18, R21, R22, R18 ;  /* 0x0000001615127223 */ /* 0x020fc80000000012 */
[----:B------:R-:W-:-:S04]  /*0540*/  FFMA R18, R23, R24, R18 ;  /* 0x0000001817127223 */ /* 0x000fc80000000012 */
[----:B------:R-:W-:-:S04]  /*0550*/  FFMA R9, R9, R10, R18 ;  /* 0x0000000a09097223 */ /* 0x000fc80000000012 */
[----:B------:R-:W-:-:S04]  /*0560*/  FFMA R12, R12, R11, R9 ;  /* 0x0000000b0c0c7223 */ /* 0x000fc80000000009 */
[----:B------:R-:W-:Y:S01]  /*0570*/  FFMA R15, R25, R26, R12 ;  /* 0x0000001a190f7223 */ /* 0x000fe2000000000c */
[----:B------:R-:W-:Y:S06]  /*0580*/  BRA.U UP1, `(.L_x_2) ;  /* 0xfffffffd011c7547 */ /* 0x000fec000b83ffff */
.L_x_1:
[----:B------:R-:W-:Y:S05]  /*0590*/  BRA.U !UP0, `(.L_x_0) ;  /* 0x0000000508307547 */ /* 0x000fea000b800000 */
[----:B------:R-:W-:Y:S02]  /*05a0*/  UISETP.GE.U32.AND UP0, UPT, UR9, 0x8, UPT ;  /* 0x000000080900788c */ /* 0x000fe4000bf06070 */
[----:B------:R-:W-:-:S04]  /*05b0*/  ULOP3.LUT UR5, UR8, 0x7, URZ, 0xc0, !UPT ;  /* 0x0000000708057892 */ /* 0x000fc8000f8ec0ff */
[----:B------:R-:W-:-:S03]  /*05c0*/  UISETP.NE.AND UP1, UPT, UR5, URZ, UPT ;  /* 0x000000ff0500728c */ /* 0x000fc6000bf25270 */
[----:B------:R-:W-:Y:S08]  /*05d0*/  BRA.U !UP0, `(.L_x_3) ;  /* 0x0000000108787547 */ /* 0x000ff0000b800000 */
[----:B------:R-:W0:Y:S01]  /*05e0*/  LDC.64 R2, c[0x0][0x380] ;  /* 0x0000e000ff027b82 */ /* 0x000e220000000a00 */
[----:B------:R-:W-:-:S07]  /*05f0*/  IADD3 R9, PT, PT, R7, R8, RZ ;  /* 0x0000000807097210 */ /* 0x000fce0007ffe0ff */
[----:B------:R-:W1:Y:S01]  /*0600*/  LDC.64 R4, c[0x0][0x388] ;  /* 0x0000e200ff047b82 */ /* 0x000e620000000a00 */
[----:B0-----:R-:W-:-:S05]  /*0610*/  IMAD.WIDE R2, R9, 0x4, R2 ;  /* 0x0000000409027825 */ /* 0x001fca00078e0202 */
[----:B------:R-:W2:Y:S01]  /*0620*/  LDG.E R10, desc[UR16][R2.64] ;  /* 0x00000010020a7981 */ /* 0x000ea2000c1e1900 */
[----:B-1----:R-:W-:-:S03]  /*0630*/  IMAD.WIDE.U32 R4, R8, 0x4, R4 ;  /* 0x0000000408047825 */ /* 0x002fc600078e0004 */
[----:B------:R-:W3:Y:S04]  /*0640*/  LDG.E R13, desc[UR16][R2.64+0x4] ;  /* 0x00000410020d7981 */ /* 0x000ee8000c1e1900 */
[----:B------:R-:W2:Y:S04]  /*0650*/  LDG.E R11, desc[UR16][R4.64] ;  /* 0x00000010040b7981 */ /* 0x000ea8000c1e1900 */
[----:B------:R-:W3:Y:S04]  /*0660*/  LDG.E R12, desc[UR16][R4.64+0x4] ;  /* 0x00000410040c7981 */ /* 0x000ee8000c1e1900 */
[----:B------:R-:W4:Y:S04]  /*0670*/  LDG.E R17, desc[UR16][R2.64+0x8] ;  /* 0x0000081002117981 */ /* 0x000f28000c1e1900 */
        /* <DEDUP_REMOVED lines=11> */
[----:B------:R-:W-:Y:S01]  /*0730*/  IADD3 R8, PT, PT, R8, 0x8, RZ ;  /* 0x0000000808087810 */ /* 0x000fe20007ffe0ff */
[----:B--2---:R-:W-:-:S04]  /*0740*/  FFMA R10, R10, R11, R15 ;  /* 0x0000000b0a0a7223 */ /* 0x004fc8000000000f */
[----:B---3--:R-:W-:-:S04]  /*0750*/  FFMA R10, R13, R12, R10 ;  /* 0x0000000c0d0a7223 */ /* 0x008fc8000000000a */
[----:B----4-:R-:W-:-:S04]  /*0760*/  FFMA R10, R17, R14, R10 ;  /* 0x0000000e110a7223 */ /* 0x010fc8000000000a */
[----:B-----5:R-:W-:-:S04]  /*0770*/  FFMA R10, R19, R16, R10 ;  /* 0x00000010130a7223 */ /* 0x020fc8000000000a */
[----:B------:R-:W-:-:S04]  /*0780*/  FFMA R10, R21, R18, R10 ;  /* 0x00000012150a7223 */ /* 0x000fc8000000000a */
[----:B------:R-:W-:-:S04]  /*0790*/  FFMA R23, R23, R20, R10 ;  /* 0x0000001417177223 */ /* 0x000fc8000000000a */
[----:B------:R-:W-:-:S04]  /*07a0*/  FFMA R6, R6, R9, R23 ;  /* 0x0000000906067223 */ /* 0x000fc80000000017 */
[----:B------:R-:W-:-:S07]  /*07b0*/  FFMA R15, R25, R22, R6 ;  /* 0x00000016190f7223 */ /* 0x000fce0000000006 */
.L_x_3:
        /* <DEDUP_REMOVED lines=17> */
[----:B------:R-:W5:Y:S01]  /*08d0*/  LDG.E R14, desc[UR16][R4.64+0xc] ;  /* 0x00000c10040e7981 */ /* 0x000f62000c1e1900 */
[----:B------:R-:W-:Y:S01]  /*08e0*/  IADD3 R8, PT, PT, R8, 0x4, RZ ;  /* 0x0000000408087810 */ /* 0x000fe20007ffe0ff */
[----:B--2---:R-:W-:-:S04]  /*08f0*/  FFMA R6, R6, R9, R15 ;  /* 0x0000000906067223 */ /* 0x004fc8000000000f */
[----:B---3--:R-:W-:-:S04]  /*0900*/  FFMA R6, R11, R10, R6 ;  /* 0x0000000a0b067223 */ /* 0x008fc80000000006 */
[----:B----4-:R-:W-:-:S04]  /*0910*/  FFMA R6, R13, R12, R6 ;  /* 0x0000000c0d067223 */ /* 0x010fc80000000006 */
[----:B-----5:R-:W-:-:S07]  /*0920*/  FFMA R15, R17, R14, R6 ;  /* 0x0000000e110f7223 */ /* 0x020fce0000000006 */
.L_x_4:
[----:B------:R-:W-:Y:S05]  /*0930*/  BRA.U !UP1, `(.L_x_0) ;  /* 0x0000000109487547 */ /* 0x000fea000b800000 */
[----:B------:R-:W0:Y:S01]  /*0940*/  LDC.64 R2, c[0x0][0x388] ;  /* 0x0000e200ff027b82 */ /* 0x000e220000000a00 */
[----:B------:R-:W-:Y:S01]  /*0950*/  IADD3 R7, PT, PT, R7, R8, RZ ;  /* 0x0000000807077210 */ /* 0x000fe20007ffe0ff */
[----:B------:R-:W-:-:S06]  /*0960*/  UIADD3 UR4, UPT, UPT, -UR4, URZ, URZ ;  /* 0x000000ff04047290 */ /* 0x000fcc000fffe1ff */
[----:B------:R-:W1:Y:S01]  /*0970*/  LDC.64 R10, c[0x0][0x380] ;  /* 0x0000e000ff0a7b82 */ /* 0x000e620000000a00 */
[----:B0-----:R-:W-:-:S03]  /*0980*/  IMAD.WIDE.U32 R2, R8, 0x4, R2 ;  /* 0x0000000408027825 */ /* 0x001fc600078e0002 */
[----:B------:R-:W-:Y:S02]  /*0990*/  MOV R6, R2 ;  /* 0x0000000200067202 */ /* 0x000fe40000000f00 */
[----:B------:R-:W-:-:S07]  /*09a0*/  MOV R5, R3 ;  /* 0x0000000300057202 */ /* 0x000fce0000000f00 */
.L_x_5:
[----:B-1----:R-:W-:Y:S01]  /*09b0*/  IMAD.WIDE R2, R7, 0x4, R10 ;  /* 0x0000000407027825 */ /* 0x002fe200078e020a */
[----:B------:R-:W-:-:S05]  /*09c0*/  MOV R4, R6 ;  /* 0x0000000600047202 */ /* 0x000fca0000000f00 */
[----:B------:R-:W2:Y:S04]  /*09d0*/  LDG.E R2, desc[UR16][R2.64] ;  /* 0x0000001002027981 */ /* 0x000ea8000c1e1900 */
[----:B------:R0:W2:Y:S01]  /*09e0*/  LDG.E R4, desc[UR16][R4.64] ;  /* 0x0000001004047981 */ /* 0x0000a2000c1e1900 */
[----:B------:R-:W-:Y:S01]  /*09f0*/  UIADD3 UR4, UPT, UPT, UR4, 0x1, URZ ;  /* 0x0000000104047890 */ /* 0x000fe2000fffe0ff */
[----:B------:R-:W-:Y:S02]  /*0a00*/  IADD3 R6, P0, PT, R6, 0x4, RZ ;  /* 0x0000000406067810 */ /* 0x000fe40007f1e0ff */
[----:B------:R-:W-:Y:S01]  /*0a10*/  IADD3 R7, PT, PT, R7, 0x1, RZ ;  /* 0x0000000107077810 */ /* 0x000fe20007ffe0ff */
[----:B------:R-:W-:Y:S01]  /*0a20*/  UISETP.NE.AND UP0, UPT, UR4, URZ, UPT ;  /* 0x000000ff0400728c */ /* 0x000fe2000bf05270 */
[----:B0-----:R-:W-:Y:S01]  /*0a30*/  IADD3.X R5, PT, PT, RZ, R5, RZ, P0, !PT ;  /* 0x00000005ff057210 */ /* 0x001fe200007fe4ff */
[----:B--2---:R-:W-:-:S07]  /*0a40*/  FFMA R15, R2, R4, R15 ;  /* 0x00000004020f7223 */ /* 0x004fce000000000f */
[----:B------:R-:W-:Y:S05]  /*0a50*/  BRA.U UP0, `(.L_x_5) ;  /* 0xfffffffd00d47547 */ /* 0x000fea000b83ffff */
.L_x_0:
[----:B------:R-:W0:Y:S02]  /*0a60*/  LDC.64 R2, c[0x0][0x390] ;  /* 0x0000e400ff027b82 */ /* 0x000e240000000a00 */
[----:B0-----:R-:W-:-:S05]  /*0a70*/  IMAD.WIDE R2, R0, 0x4, R2 ;  /* 0x0000000400027825 */ /* 0x001fca00078e0202 */
[----:B------:R-:W-:Y:S01]  /*0a80*/  STG.E desc[UR16][R2.64], R15 ;  /* 0x0000000f02007986 */ /* 0x000fe2000c101910 */
[----:B------:R-:W-:Y:S05]  /*0a90*/  EXIT ;  /* 0x000000000000794d */ /* 0x000fea0003800000 */
.L_x_6:
[----:B------:R-:W-:-:S00]  /*0aa0*/  BRA `(.L_x_6) ;  /* 0xfffffffc00fc7947 */ /* 0x000fc0000383ffff */
[----:B------:R-:W-:-:S00]  /*0ab0*/  NOP ;  /* 0x0000000000007918 */ /* 0x000fc00000000000 */
        /* <DEDUP_REMOVED lines=12> */
.L_x_7:


//--------------------- .nv.shared.reserved.0     --------------------------
	.section	.nv.shared.reserved.0,"aw",@nobits
	.weak		__nv_reservedSMEM_offset_0_alias
	.size		__nv_reservedSMEM_offset_0_alias, 0, 64
	.other		__nv_reservedSMEM_offset_0_alias,@"STO_CUDA_RESERVED_SHARED STV_DEFAULT"
__nv_reservedSMEM_offset_0_alias:
	.zero		0
	.zero		64


//--------------------- .nv.constant0._Z9matVecMulPKfS0_Pfii --------------------------
	.section	.nv.constant0._Z9matVecMulPKfS0_Pfii,"a",@progbits
	.sectionflags	@""
	.align	4
.nv.constant0._Z9matVecMulPKfS0_Pfii:
	.zero		928


//--------------------- SYMBOLS --------------------------

	.type		.nv.reservedSmem.offset0,@object
	.size		.nv.reservedSmem.offset0,0x4
